//
// Generated by NVIDIA NVVM Compiler
//
// Compiler Build ID: CL-36424714
// Cuda compilation tools, release 13.0, V13.0.88
// Based on NVVM 20.0.0
//

.version 9.0
.target sm_100
.address_size 64

	// .globl	_Z9parreducev
.extern .shared .align 16 .b8 shmem[];

.visible .entry _Z9parreducev()
{
	.reg .pred 	%p<4>;
	.reg .b32 	%r<22>;

	mov.u32 	%r2, %ctaid.x;
	setp.ne.s32 	%p1, %r2, 0;
	mov.u32 	%r3, %tid.x;
	setp.gt.u32 	%p2, %r3, 31;
	or.pred  	%p3, %p1, %p2;
	@%p3 bra 	$L__BB0_2;
	shl.b32 	%r4, %r3, 2;
	mov.u32 	%r5, shmem;
	add.s32 	%r6, %r5, %r4;
	ld.shared.u32 	%r7, [%r6];
	ld.shared.u32 	%r8, [%r6+64];
	add.s32 	%r9, %r8, %r7;
	bar.warp.sync 	-1;
	st.shared.u32 	[%r6], %r9;
	bar.warp.sync 	-1;
	ld.shared.u32 	%r10, [%r6];
	ld.shared.u32 	%r11, [%r6+32];
	add.s32 	%r12, %r11, %r10;
	bar.warp.sync 	-1;
	st.shared.u32 	[%r6], %r12;
	bar.warp.sync 	-1;
	ld.shared.u32 	%r13, [%r6];
	ld.shared.u32 	%r14, [%r6+16];
	add.s32 	%r15, %r14, %r13;
	bar.warp.sync 	-1;
	st.shared.u32 	[%r6], %r15;
	bar.warp.sync 	-1;
	ld.shared.u32 	%r16, [%r6];
	ld.shared.u32 	%r17, [%r6+8];
	add.s32 	%r18, %r17, %r16;
	bar.warp.sync 	-1;
	st.shared.u32 	[%r6], %r18;
	bar.warp.sync 	-1;
	ld.shared.u32 	%r19, [%r6];
	ld.shared.u32 	%r20, [%r6+4];
	add.s32 	%r21, %r20, %r19;
	bar.warp.sync 	-1;
	st.shared.u32 	[%r6], %r21;
	bar.warp.sync 	-1;
$L__BB0_2:
	ret;

}


// ===== COMPILED SASS (sm_100) =====

	.target	sm_100

	.elftype	@"ET_EXEC"


//--------------------- .note.nv.tkinfo           --------------------------
	.section	.note.nv.tkinfo,"",@"SHT_NOTE"
	.sectionflags	@"SHF_NOTE_NV_TKINFO"
	.tkinfo
        /*0018*/ 	.word	0x00000002
        /*0030*/ 	.string	""
        /*0030*/ 	.string	"ptxas"
        /*0030*/ 	.string	"Cuda compilation tools, release 13.0, V13.0.88"
        /*0030*/ 	.string	"Build cuda_13.0.r13.0/compiler.36424714_0"
        /*0030*/ 	.string	"-arch sm_100 -m 64 "



//--------------------- .note.nv.cuinfo           --------------------------
	.section	.note.nv.cuinfo,"",@"SHT_NOTE"
	.sectionflags	@"SHF_NOTE_NV_CUINFO"
        /*0018*/ 	.short	0x0002
        /*001a*/ 	.short	0x0064
        /*001c*/ 	.short	0x0082
	.zero		2


//--------------------- .nv.info                  --------------------------
	.section	.nv.info,"",@"SHT_CUDA_INFO"
	.align	4


	//----- nvinfo : EIATTR_REGCOUNT
	.align		4
        /*0000*/ 	.byte	0x04, 0x2f
        /*0002*/ 	.short	(.L_1 - .L_0)
	.align		4
.L_0:
        /*0004*/ 	.word	index@(_Z9parreducev)
        /*0008*/ 	.word	0x0000000a


	//----- nvinfo : EIATTR_FRAME_SIZE
	.align		4
.L_1:
        /*000c*/ 	.byte	0x04, 0x11
        /*000e*/ 	.short	(.L_3 - .L_2)
	.align		4
.L_2:
        /*0010*/ 	.word	index@(_Z9parreducev)
        /*0014*/ 	.word	0x00000000


	//----- nvinfo : EIATTR_MIN_STACK_SIZE
	.align		4
.L_3:
        /*0018*/ 	.byte	0x04, 0x12
        /*001a*/ 	.short	(.L_5 - .L_4)
	.align		4
.L_4:
        /*001c*/ 	.word	index@(_Z9parreducev)
        /*0020*/ 	.word	0x00000000
.L_5:


//--------------------- .nv.compat                --------------------------
	.section	.nv.compat,"",@"SHT_CUDA_COMPAT_INFO"
	.align	4
        /*0000*/ 	.byte	0x02, 0x09, 0x00, 0x00, 0x02, 0x02, 0x01, 0x00, 0x02, 0x05, 0x05, 0x00, 0x03, 0x07, 0x01, 0x01
        /*0010*/ 	.byte	0x02, 0x03, 0x00, 0x00, 0x02, 0x06, 0x01, 0x00, 0x04, 0x0b, 0x08, 0x00, 0x09, 0x00, 0x00, 0x00
        /*0020*/ 	.byte	0x00, 0x00, 0x00, 0x00


//--------------------- .nv.info._Z9parreducev    --------------------------
	.section	.nv.info._Z9parreducev,"",@"SHT_CUDA_INFO"
	.sectionflags	@""
	.align	4


	//----- nvinfo : EIATTR_CUDA_API_VERSION
	.align		4
        /*0000*/ 	.byte	0x04, 0x37
        /*0002*/ 	.short	(.L_7 - .L_6)
.L_6:
        /*0004*/ 	.word	0x00000082


	//----- nvinfo : EIATTR_SPARSE_MMA_MASK
	.align		4
.L_7:
        /*0008*/ 	.byte	0x03, 0x50
        /*000a*/ 	.short	0x0000


	//----- nvinfo : EIATTR_MAXREG_COUNT
	.align		4
        /*000c*/ 	.byte	0x03, 0x1b
        /*000e*/ 	.short	0x00ff


	//----- nvinfo : EIATTR_MERCURY_ISA_VERSION
	.align		4
        /*0010*/ 	.byte	0x03, 0x5f
        /*0012*/ 	.short	0x0101


	//----- nvinfo : EIATTR_COOP_GROUP_MASK_REGIDS
	.align		4
        /*0014*/ 	.byte	0x04, 0x29
        /*0016*/ 	.short	(.L_9 - .L_8)


	//   ....[0]....
.L_8:
        /*0018*/ 	.word	0xffffffff


	//   ....[1]....
        /*001c*/ 	.word	0xffffffff


	//   ....[2]....
        /*0020*/ 	.word	0xffffffff


	//   ....[3]....
        /*0024*/ 	.word	0xffffffff


	//   ....[4]....
        /*0028*/ 	.word	0xffffffff


	//   ....[5]....
        /*002c*/ 	.word	0xffffffff


	//   ....[6]....
        /*0030*/ 	.word	0xffffffff


	//   ....[7]....
        /*0034*/ 	.word	0xffffffff


	//   ....[8]....
        /*0038*/ 	.word	0xffffffff


	//   ....[9]....
        /*003c*/ 	.word	0xffffffff


	//----- nvinfo : EIATTR_COOP_GROUP_INSTR_OFFSETS
	.align		4
.L_9:
        /*0040*/ 	.byte	0x04, 0x28
        /*0042*/ 	.short	(.L_11 - .L_10)


	//   ....[0]....
.L_10:
        /*0044*/ 	.word	0x000000d0


	//   ....[1]....
        /*0048*/ 	.word	0x000000f0


	//   ....[2]....
        /*004c*/ 	.word	0x00000130


	//   ....[3]....
        /*0050*/ 	.word	0x00000150


	//   ....[4]....
        /*0054*/ 	.word	0x00000190


	//   ....[5]....
        /*0058*/ 	.word	0x000001b0


	//   ....[6]....
        /*005c*/ 	.word	0x000001f0


	//   ....[7]....
        /*0060*/ 	.word	0x00000210


	//   ....[8]....
        /*0064*/ 	.word	0x00000250


	//   ....[9]....
        /*0068*/ 	.word	0x00000270


	//----- nvinfo : EIATTR_VRC_CTA_INIT_COUNT
	.align		4
.L_11:
        /*006c*/ 	.byte	0x02, 0x4a
	.zero		1
	.zero		1


	//----- nvinfo : EIATTR_EXIT_INSTR_OFFSETS
	.align		4
        /*0070*/ 	.byte	0x04, 0x1c
        /*0072*/ 	.short	(.L_13 - .L_12)


	//   ....[0]....
.L_12:
        /*0074*/ 	.word	0x00000050


	//   ....[1]....
        /*0078*/ 	.word	0x00000280


	//----- nvinfo : EIATTR_SW_WAR
	.align		4
.L_13:
        /*007c*/ 	.byte	0x04, 0x36
        /*007e*/ 	.short	(.L_15 - .L_14)
.L_14:
        /*0080*/ 	.word	0x00000008
.L_15:


//--------------------- .nv.callgraph             --------------------------
	.section	.nv.callgraph,"",@"SHT_CUDA_CALLGRAPH"
	.align	4
	.sectionentsize	8
	.align		4
        /*0000*/ 	.word	0x00000000
	.align		4
        /*0004*/ 	.word	0xffffffff
	.align		4
        /*0008*/ 	.word	0x00000000
	.align		4
        /*000c*/ 	.word	0xfffffffe
	.align		4
        /*0010*/ 	.word	0x00000000
	.align		4
        /*0014*/ 	.word	0xfffffffd
	.align		4
        /*0018*/ 	.word	0x00000000
	.align		4
        /*001c*/ 	.word	0xfffffffc


//--------------------- .text._Z9parreducev       --------------------------
	.section	.text._Z9parreducev,"ax",@progbits
	.align	128
        .global         _Z9parreducev
        .type           _Z9parreducev,@function
        .size           _Z9parreducev,(.L_x_1 - _Z9parreducev)
        .other          _Z9parreducev,@"STO_CUDA_ENTRY STV_DEFAULT"
_Z9parreducev:
.text._Z9parreducev:
[----:B------:R-:W-:Y:S01]  /*0000*/  LDC R1, c[0x0][0x37c] ;  /* 0x0000df00ff017b82 */ /* 0x000fe20000000800 */
[----:B------:R-:W0:Y:S07]  /*0010*/  S2R R0, SR_TID.X ;  /* 0x0000000000007919 */ /* 0x000e2e0000002100 */
[----:B------:R-:W1:Y:S01]  /*0020*/  S2UR UR4, SR_CTAID.X ;  /* 0x00000000000479c3 */ /* 0x000e620000002500 */
[----:B0-----:R-:W-:-:S04]  /*0030*/  ISETP.GT.U32.AND P0, PT, R0, 0x1f, PT ;  /* 0x0000001f0000780c */ /* 0x001fc80003f04070 */
[----:B-1----:R-:W-:-:S13]  /*0040*/  ISETP.NE.OR P0, PT, RZ, UR4, P0 ;  /* 0x00000004ff007c0c */ /* 0x002fda0008705670 */
[----:B------:R-:W-:Y:S05]  /*0050*/  @P0 EXIT ;  /* 0x000000000000094d */ /* 0x000fea0003800000 */
[----:B------:R-:W0:Y:S01]  /*0060*/  S2UR UR5, SR_CgaCtaId ;  /* 0x00000000000579c3 */ /* 0x000e220000008800 */
[----:B------:R-:W-:Y:S02]  /*0070*/  UMOV UR4, 0x400 ;  /* 0x0000040000047882 */ /* 0x000fe40000000000 */
[----:B0-----:R-:W-:-:S06]  /*0080*/  ULEA UR4, UR5, UR4, 0x18 ;  /* 0x0000000405047291 */ /* 0x001fcc000f8ec0ff */
[----:B------:R-:W-:-:S05]  /*0090*/  LEA R0, R0, UR4, 0x2 ;  /* 0x0000000400007c11 */ /* 0x000fca000f8e10ff */
[----:B------:R-:W-:Y:S04]  /*00a0*/  LDS R2, [R0] ;  /* 0x0000000000027984 */ /* 0x000fe80000000800 */
[----:B------:R-:W0:Y:S02]  /*00b0*/  LDS R3, [R0+0x40] ;  /* 0x0000400000037984 */ /* 0x000e240000000800 */
[----:B0-----:R-:W-:Y:S01]  /*00c0*/  IMAD.IADD R3, R2, 0x1, R3 ;  /* 0x0000000102037824 */ /* 0x001fe200078e0203 */
[----:B------:R-:W-:-:S04]  /*00d0*/  NOP ;  /* 0x0000000000007918 */ /* 0x000fc80000000000 */
[----:B------:R-:W-:Y:S01]  /*00e0*/  STS [R0], R3 ;  /* 0x0000000300007388 */ /* 0x000fe20000000800 */
[----:B------:R-:W-:-:S03]  /*00f0*/  NOP ;  /* 0x0000000000007918 */ /* 0x000fc60000000000 */
        /* <DEDUP_REMOVED lines=8> */
[----:B0-----:R-:W-:Y:S01]  /*0180*/  IADD3 R7, PT, PT, R2, R7, RZ ;  /* 0x0000000702077210 */ /* 0x001fe20007ffe0ff */
        /* <DEDUP_REMOVED lines=14> */
[----:B------:R-:W-:Y:S01]  /*0270*/  NOP ;  /* 0x0000000000007918 */ /* 0x000fe20000000000 */
[----:B------:R-:W-:Y:S05]  /*0280*/  EXIT ;  /* 0x000000000000794d */ /* 0x000fea0003800000 */
.L_x_0:
[----:B------:R-:W-:-:S00]  /*0290*/  BRA `(.L_x_0) ;  /* 0xfffffffc00fc7947 */ /* 0x000fc0000383ffff */
[----:B------:R-:W-:-:S00]  /*02a0*/  NOP ;  /* 0x0000000000007918 */ /* 0x000fc00000000000 */
        /* <DEDUP_REMOVED lines=13> */
.L_x_1:


//--------------------- .nv.shared._Z9parreducev  --------------------------
	.section	.nv.shared._Z9parreducev,"aw",@nobits
	.sectionflags	@""
	.align	16
	.zero		1024


//--------------------- .nv.shared.reserved.0     --------------------------
	.section	.nv.shared.reserved.0,"aw",@nobits
	.weak		__nv_reservedSMEM_offset_0_alias
	.size		__nv_reservedSMEM_offset_0_alias, 0, 64
	.other		__nv_reservedSMEM_offset_0_alias,@"STO_CUDA_RESERVED_SHARED STV_DEFAULT"
__nv_reservedSMEM_offset_0_alias:
	.zero		0
	.zero		64


//--------------------- .nv.constant0._Z9parreducev --------------------------
	.section	.nv.constant0._Z9parreducev,"a",@progbits
	.sectionflags	@""
	.align	4
.nv.constant0._Z9parreducev:
	.zero		896


//--------------------- SYMBOLS --------------------------

	.type		.nv.reservedSmem.offset0,@object
	.size		.nv.reservedSmem.offset0,0x4
	.type		.nv.reservedSmem.cap,@object
	.size		.nv.reservedSmem.cap,0x4
